	.headerflags	@"EF_CUDA_TEXMODE_UNIFIED EF_CUDA_64BIT_ADDRESS EF_CUDA_ACCELERATORS EF_CUDA_SM90 EF_CUDA_VIRTUAL_SM(EF_CUDA_SM90)"
	.elftype	@"ET_EXEC"


//--------------------- .nv.info                  --------------------------
	.section	.nv.info,"",@"SHT_CUDA_INFO"
	.align	4


	//----- nvinfo : EIATTR_REGCOUNT
	.align		4
        /*0000*/ 	.byte	0x04, 0x2f
        /*0002*/ 	.short	(.L_1 - .L_0)
	.align		4
.L_0:
        /*0004*/ 	.word	index@(triton_poi_fused_add_mul_2)
        /*0008*/ 	.word	0x00000012


	//----- nvinfo : EIATTR_MIN_STACK_SIZE
	.align		4
.L_1:
        /*000c*/ 	.byte	0x04, 0x12
        /*000e*/ 	.short	(.L_3 - .L_2)
	.align		4
.L_2:
        /*0010*/ 	.word	index@(triton_poi_fused_add_mul_2)
        /*0014*/ 	.word	0x00000000


	//----- nvinfo : EIATTR_FRAME_SIZE
	.align		4
.L_3:
        /*0018*/ 	.byte	0x04, 0x11
        /*001a*/ 	.short	(.L_5 - .L_4)
	.align		4
.L_4:
        /*001c*/ 	.word	index@(triton_poi_fused_add_mul_2)
        /*0020*/ 	.word	0x00000000


	//----- nvinfo : EIATTR_MIN_STACK_SIZE
	.align		4
.L_5:
        /*0024*/ 	.byte	0x04, 0x12
        /*0026*/ 	.short	(.L_7 - .L_6)
	.align		4
.L_6:
        /*0028*/ 	.word	index@(triton_poi_fused_add_mul_2)
        /*002c*/ 	.word	0x00000000
.L_7:


//--------------------- .nv.info.triton_poi_fused_add_mul_2 --------------------------
	.section	.nv.info.triton_poi_fused_add_mul_2,"",@"SHT_CUDA_INFO"
	.sectionflags	@""
	.align	4


	//----- nvinfo : EIATTR_CUDA_API_VERSION
	.align		4
        /*0000*/ 	.byte	0x04, 0x37
        /*0002*/ 	.short	(.L_9 - .L_8)
.L_8:
        /*0004*/ 	.word	0x0000007c


	//----- nvinfo : EIATTR_KPARAM_INFO
	.align		4
.L_9:
        /*0008*/ 	.byte	0x04, 0x17
        /*000a*/ 	.short	(.L_11 - .L_10)
.L_10:
        /*000c*/ 	.word	0x00000000
        /*0010*/ 	.short	0x0004
        /*0012*/ 	.short	0x0020
        /*0014*/ 	.byte	0x00, 0xf0, 0x11, 0x00


	//----- nvinfo : EIATTR_KPARAM_INFO
	.align		4
.L_11:
        /*0018*/ 	.byte	0x04, 0x17
        /*001a*/ 	.short	(.L_13 - .L_12)
.L_12:
        /*001c*/ 	.word	0x00000000
        /*0020*/ 	.short	0x0003
        /*0022*/ 	.short	0x0018
        /*0024*/ 	.byte	0x00, 0xf4, 0x21, 0x00


	//----- nvinfo : EIATTR_KPARAM_INFO
	.align		4
.L_13:
        /*0028*/ 	.byte	0x04, 0x17
        /*002a*/ 	.short	(.L_15 - .L_14)
.L_14:
        /*002c*/ 	.word	0x00000000
        /*0030*/ 	.short	0x0002
        /*0032*/ 	.short	0x0010
        /*0034*/ 	.byte	0x00, 0xf4, 0x21, 0x00


	//----- nvinfo : EIATTR_KPARAM_INFO
	.align		4
.L_15:
        /*0038*/ 	.byte	0x04, 0x17
        /*003a*/ 	.short	(.L_17 - .L_16)
.L_16:
        /*003c*/ 	.word	0x00000000
        /*0040*/ 	.short	0x0001
        /*0042*/ 	.short	0x0008
        /*0044*/ 	.byte	0x00, 0xf4, 0x21, 0x00


	//----- nvinfo : EIATTR_KPARAM_INFO
	.align		4
.L_17:
        /*0048*/ 	.byte	0x04, 0x17
        /*004a*/ 	.short	(.L_19 - .L_18)
.L_18:
        /*004c*/ 	.word	0x00000000
        /*0050*/ 	.short	0x0000
        /*0052*/ 	.short	0x0000
        /*0054*/ 	.byte	0x00, 0xf4, 0x21, 0x00


	//----- nvinfo : EIATTR_SPARSE_MMA_MASK
	.align		4
.L_19:
        /*0058*/ 	.byte	0x03, 0x50
        /*005a*/ 	.short	0x0000


	//----- nvinfo : EIATTR_MAXREG_COUNT
	.align		4
        /*005c*/ 	.byte	0x03, 0x1b
        /*005e*/ 	.short	0x00ff


	//----- nvinfo : EIATTR_EXIT_INSTR_OFFSETS
	.align		4
        /*0060*/ 	.byte	0x04, 0x1c
        /*0062*/ 	.short	(.L_21 - .L_20)


	//   ....[0]....
.L_20:
        /*0064*/ 	.word	0x00000200


	//   ....[1]....
        /*0068*/ 	.word	0x00000220


	//----- nvinfo : EIATTR_REQNTID
	.align		4
.L_21:
        /*006c*/ 	.byte	0x04, 0x10
        /*006e*/ 	.short	(.L_23 - .L_22)
.L_22:
        /*0070*/ 	.word	0x00000020
        /*0074*/ 	.word	0x00000001
        /*0078*/ 	.word	0x00000001


	//----- nvinfo : EIATTR_CBANK_PARAM_SIZE
	.align		4
.L_23:
        /*007c*/ 	.byte	0x03, 0x19
        /*007e*/ 	.short	0x0024


	//----- nvinfo : EIATTR_PARAM_CBANK
	.align		4
        /*0080*/ 	.byte	0x04, 0x0a
        /*0082*/ 	.short	(.L_25 - .L_24)
	.align		4
.L_24:
        /*0084*/ 	.word	index@(.nv.constant0.triton_poi_fused_add_mul_2)
        /*0088*/ 	.short	0x0210
        /*008a*/ 	.short	0x0024


	//----- nvinfo : EIATTR_SW_WAR
	.align		4
.L_25:
        /*008c*/ 	.byte	0x04, 0x36
        /*008e*/ 	.short	(.L_27 - .L_26)
.L_26:
        /*0090*/ 	.word	0x00000008
.L_27:


//--------------------- .nv.callgraph             --------------------------
	.section	.nv.callgraph,"",@"SHT_CUDA_CALLGRAPH"
	.align	4
	.sectionentsize	8
	.align		4
        /*0000*/ 	.word	0x00000000
	.align		4
        /*0004*/ 	.word	0xffffffff
	.align		4
        /*0008*/ 	.word	0x00000000
	.align		4
        /*000c*/ 	.word	0xfffffffe
	.align		4
        /*0010*/ 	.word	0x00000000
	.align		4
        /*0014*/ 	.word	0xfffffffd
	.align		4
        /*0018*/ 	.word	0x00000000
	.align		4
        /*001c*/ 	.word	0xfffffffc


//--------------------- .text.triton_poi_fused_add_mul_2 --------------------------
	.section	.text.triton_poi_fused_add_mul_2,"ax",@progbits
	.align	128
        .global         triton_poi_fused_add_mul_2
        .type           triton_poi_fused_add_mul_2,@function
        .size           triton_poi_fused_add_mul_2,(.L_x_1 - triton_poi_fused_add_mul_2)
        .other          triton_poi_fused_add_mul_2,@"STO_CUDA_ENTRY STV_DEFAULT"
triton_poi_fused_add_mul_2:
.text.triton_poi_fused_add_mul_2:
[----:B------:R-:W0:Y:S01]  /*0000*/  LDC R1, c[0x0][0x28] ;  /* 0x00000a00ff017b82 */ /* 0x000e220000000800 */
[----:B------:R-:W1:Y:S07]  /*0010*/  S2R R12, SR_TID.X ;  /* 0x00000000000c7919 */ /* 0x000e6e0000002100 */
[----:B------:R-:W2:Y:S01]  /*0020*/  LDC.64 R4, c[0x0][0x218] ;  /* 0x00008600ff047b82 */ /* 0x000ea20000000a00 */
[----:B------:R-:W-:Y:S01]  /*0030*/  IMAD.MOV.U32 R15, RZ, RZ, RZ ;  /* 0x000000ffff0f7224 */ /* 0x000fe200078e00ff */
[----:B------:R-:W-:Y:S01]  /*0040*/  ULDC.64 UR4, c[0x0][0x208] ;  /* 0x0000820000047ab9 */ /* 0x000fe20000000a00 */
[----:B------:R-:W3:Y:S05]  /*0050*/  S2R R11, SR_CTAID.X ;  /* 0x00000000000b7919 */ /* 0x000eea0000002500 */
[----:B------:R-:W4:Y:S08]  /*0060*/  LDC.64 R8, c[0x0][0x228] ;  /* 0x00008a00ff087b82 */ /* 0x000f300000000a00 */
[----:B------:R-:W5:Y:S08]  /*0070*/  LDC.64 R6, c[0x0][0x220] ;  /* 0x00008800ff067b82 */ /* 0x000f700000000a00 */
[----:B------:R-:W2:Y:S01]  /*0080*/  LDC.64 R2, c[0x0][0x210] ;  /* 0x00008400ff027b82 */ /* 0x000ea20000000a00 */
[----:B-1----:R-:W-:-:S02]  /*0090*/  LOP3.LUT R0, R12, 0xf, RZ, 0xc0, !PT ;  /* 0x0000000f0c007812 */ /* 0x002fc400078ec0ff */
[----:B---3--:R-:W-:-:S03]  /*00a0*/  SHF.R.S32.HI R10, RZ, 0x1b, R11 ;  /* 0x0000001bff0a7819 */ /* 0x008fc6000001140b */
[----:B------:R-:W-:Y:S01]  /*00b0*/  IMAD R11, R11, 0x10, R0 ;  /* 0x000000100b0b7824 */ /* 0x000fe200078e0200 */
[----:B------:R-:W-:Y:S01]  /*00c0*/  SGXT R0, R10, 0x1 ;  /* 0x000000010a00781a */ /* 0x000fe20000000200 */
[----:B------:R-:W-:-:S03]  /*00d0*/  HFMA2.MMA R10, -RZ, RZ, 0, 0 ;  /* 0x00000000ff0a7435 */ /* 0x000fc600000001ff */
[C---:B------:R-:W-:Y:S01]  /*00e0*/  ISETP.GE.AND P0, PT, R11.reuse, 0x10, PT ;  /* 0x000000100b00780c */ /* 0x040fe20003f06270 */
[----:B-----5:R-:W-:Y:S01]  /*00f0*/  IMAD.WIDE R6, R11, 0x4, R6 ;  /* 0x000000040b067825 */ /* 0x020fe200078e0206 */
[----:B------:R-:W-:-:S04]  /*0100*/  LEA.HI R0, R0, R11, RZ, 0x2 ;  /* 0x0000000b00007211 */ /* 0x000fc800078f10ff */
[----:B------:R-:W-:Y:S01]  /*0110*/  SHF.R.S32.HI R13, RZ, 0x2, R0 ;  /* 0x00000002ff0d7819 */ /* 0x000fe20000011400 */
[----:B0-2---:R-:W-:Y:S01]  /*0120*/  IMAD.WIDE R2, R11, 0x4, R2 ;  /* 0x000000040b027825 */ /* 0x005fe200078e0202 */
[----:B------:R-:W-:-:S03]  /*0130*/  MOV R0, RZ ;  /* 0x000000ff00007202 */ /* 0x000fc60000000f00 */
[C---:B------:R-:W-:Y:S02]  /*0140*/  IMAD.WIDE R4, R13.reuse, 0x4, R4 ;  /* 0x000000040d047825 */ /* 0x040fe400078e0204 */
[----:B------:R-:W2:Y:S02]  /*0150*/  @!P0 LDG.E R10, desc[UR4][R6.64] ;  /* 0x00000004060a8981 */ /* 0x000ea4000c1e1900 */
[----:B----4-:R-:W-:Y:S02]  /*0160*/  IMAD.WIDE R8, R13, 0x4, R8 ;  /* 0x000000040d087825 */ /* 0x010fe400078e0208 */
[----:B------:R-:W3:Y:S02]  /*0170*/  @!P0 LDG.E R0, desc[UR4][R2.64] ;  /* 0x0000000402008981 */ /* 0x000ee4000c1e1900 */
[----:B------:R-:W-:Y:S02]  /*0180*/  IMAD.MOV.U32 R13, RZ, RZ, RZ ;  /* 0x000000ffff0d7224 */ /* 0x000fe400078e00ff */
[----:B------:R-:W2:Y:S04]  /*0190*/  @!P0 LDG.E.EL R15, desc[UR4][R8.64] ;  /* 0x00000004080f8981 */ /* 0x000ea8000c2e1900 */
[----:B------:R-:W3:Y:S01]  /*01a0*/  @!P0 LDG.E.EL R13, desc[UR4][R4.64] ;  /* 0x00000004040d8981 */ /* 0x000ee2000c2e1900 */
[----:B------:R-:W-:-:S04]  /*01b0*/  LOP3.LUT P0, RZ, R12, 0x10, RZ, 0xc0, !PT ;  /* 0x000000100cff7812 */ /* 0x000fc8000780c0ff */
[----:B------:R-:W-:Y:S01]  /*01c0*/  ISETP.LT.AND P0, PT, R11, 0x10, !P0 ;  /* 0x000000100b00780c */ /* 0x000fe20004701270 */
[----:B--2---:R-:W-:Y:S01]  /*01d0*/  FADD R15, R15, R10 ;  /* 0x0000000a0f0f7221 */ /* 0x004fe20000000000 */
[----:B---3--:R-:W-:-:S04]  /*01e0*/  FADD R0, R13, R0 ;  /* 0x000000000d007221 */ /* 0x008fc80000000000 */
[----:B------:R-:W-:-:S07]  /*01f0*/  FADD R15, R0, R15 ;  /* 0x0000000f000f7221 */ /* 0x000fce0000000000 */
[----:B------:R-:W-:Y:S05]  /*0200*/  @!P0 EXIT ;  /* 0x000000000000894d */ /* 0x000fea0003800000 */
[----:B------:R-:W-:Y:S01]  /*0210*/  STG.E desc[UR4][R2.64], R15 ;  /* 0x0000000f02007986 */ /* 0x000fe2000c101904 */
[----:B------:R-:W-:Y:S05]  /*0220*/  EXIT ;  /* 0x000000000000794d */ /* 0x000fea0003800000 */
.L_x_0:
[----:B------:R-:W-:-:S00]  /*0230*/  BRA `(.L_x_0) ;  /* 0xfffffffc00fc7947 */ /* 0x000fc0000383ffff */
[----:B------:R-:W-:-:S00]  /*0240*/  NOP ;  /* 0x0000000000007918 */ /* 0x000fc00000000000 */
        /* <DEDUP_REMOVED lines=11> */
.L_x_1:


//--------------------- .nv.constant0.triton_poi_fused_add_mul_2 --------------------------
	.section	.nv.constant0.triton_poi_fused_add_mul_2,"a",@progbits
	.sectionflags	@""
	.align	4
.nv.constant0.triton_poi_fused_add_mul_2:
	.zero		564
